//
// Generated by NVIDIA NVVM Compiler
//
// Compiler Build ID: CL-36424714
// Cuda compilation tools, release 13.0, V13.0.88
// Based on NVVM 20.0.0
//

.version 9.0
.target sm_100
.address_size 64

	// .globl	_Z9integratePdS_iP17curandStateXORWOWS_
.global .align 4 .b8 precalc_xorwow_matrix[102400];
.global .align 4 .b8 precalc_xorwow_offset_matrix[102400];
.global .align 4 .b8 mrg32k3aM1[2304];
.global .align 4 .b8 mrg32k3aM2[2304];
.global .align 4 .b8 mrg32k3aM1SubSeq[2016];
.global .align 4 .b8 mrg32k3aM2SubSeq[2016];
.global .align 4 .b8 mrg32k3aM1Seq[2304];
.global .align 4 .b8 mrg32k3aM2Seq[2304];
.const .align 8 .b8 __cr_lgamma_table[72];
// _ZZ9integratePdS_iP17curandStateXORWOWS_E3sum has been demoted

.visible .entry _Z9integratePdS_iP17curandStateXORWOWS_(
	.param .u64 .ptr .align 1 _Z9integratePdS_iP17curandStateXORWOWS__param_0,
	.param .u64 .ptr .align 1 _Z9integratePdS_iP17curandStateXORWOWS__param_1,
	.param .u32 _Z9integratePdS_iP17curandStateXORWOWS__param_2,
	.param .u64 .ptr .align 1 _Z9integratePdS_iP17curandStateXORWOWS__param_3,
	.param .u64 .ptr .align 1 _Z9integratePdS_iP17curandStateXORWOWS__param_4
)
{
	.reg .pred 	%p<30>;
	.reg .b32 	%r<449>;
	.reg .b32 	%f<5>;
	.reg .b64 	%rd<33>;
	.reg .b64 	%fd<10>;
	// demoted variable
	.shared .align 8 .b8 _ZZ9integratePdS_iP17curandStateXORWOWS_E3sum[4096];
	ld.param.u32 	%r195, [_Z9integratePdS_iP17curandStateXORWOWS__param_2];
	ld.param.u64 	%rd11, [_Z9integratePdS_iP17curandStateXORWOWS__param_3];
	ld.param.u64 	%rd10, [_Z9integratePdS_iP17curandStateXORWOWS__param_4];
	cvta.to.global.u64 	%rd12, %rd11;
	mov.u32 	%r448, %ntid.x;
	mov.u32 	%r2, %ctaid.x;
	mov.u32 	%r3, %tid.x;
	mad.lo.s32 	%r197, %r448, %r2, %r3;
	cvt.s64.s32 	%rd1, %r197;
	mul.wide.s32 	%rd13, %r197, 48;
	add.s64 	%rd2, %rd12, %rd13;
	mov.b32 	%r198, 1859630760;
	mov.b32 	%r199, 1098040747;
	st.global.v2.u32 	[%rd2], {%r199, %r198};
	mov.b32 	%r200, -123459836;
	mov.b32 	%r367, 1927396470;
	st.global.v2.u32 	[%rd2+8], {%r367, %r200};
	mov.b32 	%r364, 1741957292;
	mov.b32 	%r201, -589760388;
	st.global.v2.u32 	[%rd2+16], {%r201, %r364};
	setp.eq.s32 	%p1, %r197, 0;
	@%p1 bra 	$L__BB0_42;
	mov.b32 	%r350, 0;
	mov.b32 	%r367, 1927396470;
	mov.u64 	%rd32, %rd1;
$L__BB0_2:
	and.b64  	%rd4, %rd32, 3;
	setp.eq.s64 	%p2, %rd4, 0;
	@%p2 bra 	$L__BB0_41;
	mul.wide.u32 	%rd14, %r350, 3200;
	mov.u64 	%rd15, precalc_xorwow_matrix;
	add.s64 	%rd5, %rd15, %rd14;
	cvt.u32.u64 	%r8, %rd4;
	mov.b32 	%r351, 0;
$L__BB0_4:
	mov.b32 	%r364, 0;
	mov.u32 	%r365, %r364;
	mov.u32 	%r366, %r364;
	mov.u32 	%r367, %r364;
	mov.u32 	%r368, %r364;
	mov.u32 	%r357, %r364;
$L__BB0_5:
	mul.wide.u32 	%rd16, %r357, 4;
	add.s64 	%rd17, %rd2, %rd16;
	ld.global.u32 	%r16, [%rd17+4];
	shl.b32 	%r17, %r357, 5;
	mov.b32 	%r363, 0;
$L__BB0_6:
	.pragma "nounroll";
	shr.u32 	%r207, %r16, %r363;
	and.b32  	%r208, %r207, 1;
	setp.eq.b32 	%p3, %r208, 1;
	not.pred 	%p4, %p3;
	add.s32 	%r209, %r17, %r363;
	mul.lo.s32 	%r210, %r209, 5;
	mul.wide.u32 	%rd18, %r210, 4;
	add.s64 	%rd6, %rd5, %rd18;
	@%p4 bra 	$L__BB0_8;
	ld.global.u32 	%r211, [%rd6];
	xor.b32  	%r368, %r368, %r211;
	ld.global.u32 	%r212, [%rd6+4];
	xor.b32  	%r367, %r367, %r212;
	ld.global.u32 	%r213, [%rd6+8];
	xor.b32  	%r366, %r366, %r213;
	ld.global.u32 	%r214, [%rd6+12];
	xor.b32  	%r365, %r365, %r214;
	ld.global.u32 	%r215, [%rd6+16];
	xor.b32  	%r364, %r364, %r215;
$L__BB0_8:
	and.b32  	%r217, %r207, 2;
	setp.eq.s32 	%p5, %r217, 0;
	@%p5 bra 	$L__BB0_10;
	ld.global.u32 	%r218, [%rd6+20];
	xor.b32  	%r368, %r368, %r218;
	ld.global.u32 	%r219, [%rd6+24];
	xor.b32  	%r367, %r367, %r219;
	ld.global.u32 	%r220, [%rd6+28];
	xor.b32  	%r366, %r366, %r220;
	ld.global.u32 	%r221, [%rd6+32];
	xor.b32  	%r365, %r365, %r221;
	ld.global.u32 	%r222, [%rd6+36];
	xor.b32  	%r364, %r364, %r222;
$L__BB0_10:
	and.b32  	%r224, %r207, 4;
	setp.eq.s32 	%p6, %r224, 0;
	@%p6 bra 	$L__BB0_12;
	ld.global.u32 	%r225, [%rd6+40];
	xor.b32  	%r368, %r368, %r225;
	ld.global.u32 	%r226, [%rd6+44];
	xor.b32  	%r367, %r367, %r226;
	ld.global.u32 	%r227, [%rd6+48];
	xor.b32  	%r366, %r366, %r227;
	ld.global.u32 	%r228, [%rd6+52];
	xor.b32  	%r365, %r365, %r228;
	ld.global.u32 	%r229, [%rd6+56];
	xor.b32  	%r364, %r364, %r229;
$L__BB0_12:
	and.b32  	%r231, %r207, 8;
	setp.eq.s32 	%p7, %r231, 0;
	@%p7 bra 	$L__BB0_14;
	ld.global.u32 	%r232, [%rd6+60];
	xor.b32  	%r368, %r368, %r232;
	ld.global.u32 	%r233, [%rd6+64];
	xor.b32  	%r367, %r367, %r233;
	ld.global.u32 	%r234, [%rd6+68];
	xor.b32  	%r366, %r366, %r234;
	ld.global.u32 	%r235, [%rd6+72];
	xor.b32  	%r365, %r365, %r235;
	ld.global.u32 	%r236, [%rd6+76];
	xor.b32  	%r364, %r364, %r236;
$L__BB0_14:
	and.b32  	%r238, %r207, 16;
	setp.eq.s32 	%p8, %r238, 0;
	@%p8 bra 	$L__BB0_16;
	ld.global.u32 	%r239, [%rd6+80];
	xor.b32  	%r368, %r368, %r239;
	ld.global.u32 	%r240, [%rd6+84];
	xor.b32  	%r367, %r367, %r240;
	ld.global.u32 	%r241, [%rd6+88];
	xor.b32  	%r366, %r366, %r241;
	ld.global.u32 	%r242, [%rd6+92];
	xor.b32  	%r365, %r365, %r242;
	ld.global.u32 	%r243, [%rd6+96];
	xor.b32  	%r364, %r364, %r243;
$L__BB0_16:
	and.b32  	%r245, %r207, 32;
	setp.eq.s32 	%p9, %r245, 0;
	@%p9 bra 	$L__BB0_18;
	ld.global.u32 	%r246, [%rd6+100];
	xor.b32  	%r368, %r368, %r246;
	ld.global.u32 	%r247, [%rd6+104];
	xor.b32  	%r367, %r367, %r247;
	ld.global.u32 	%r248, [%rd6+108];
	xor.b32  	%r366, %r366, %r248;
	ld.global.u32 	%r249, [%rd6+112];
	xor.b32  	%r365, %r365, %r249;
	ld.global.u32 	%r250, [%rd6+116];
	xor.b32  	%r364, %r364, %r250;
$L__BB0_18:
	and.b32  	%r252, %r207, 64;
	setp.eq.s32 	%p10, %r252, 0;
	@%p10 bra 	$L__BB0_20;
	ld.global.u32 	%r253, [%rd6+120];
	xor.b32  	%r368, %r368, %r253;
	ld.global.u32 	%r254, [%rd6+124];
	xor.b32  	%r367, %r367, %r254;
	ld.global.u32 	%r255, [%rd6+128];
	xor.b32  	%r366, %r366, %r255;
	ld.global.u32 	%r256, [%rd6+132];
	xor.b32  	%r365, %r365, %r256;
	ld.global.u32 	%r257, [%rd6+136];
	xor.b32  	%r364, %r364, %r257;
$L__BB0_20:
	and.b32  	%r259, %r207, 128;
	setp.eq.s32 	%p11, %r259, 0;
	@%p11 bra 	$L__BB0_22;
	ld.global.u32 	%r260, [%rd6+140];
	xor.b32  	%r368, %r368, %r260;
	ld.global.u32 	%r261, [%rd6+144];
	xor.b32  	%r367, %r367, %r261;
	ld.global.u32 	%r262, [%rd6+148];
	xor.b32  	%r366, %r366, %r262;
	ld.global.u32 	%r263, [%rd6+152];
	xor.b32  	%r365, %r365, %r263;
	ld.global.u32 	%r264, [%rd6+156];
	xor.b32  	%r364, %r364, %r264;
$L__BB0_22:
	and.b32  	%r266, %r207, 256;
	setp.eq.s32 	%p12, %r266, 0;
	@%p12 bra 	$L__BB0_24;
	ld.global.u32 	%r267, [%rd6+160];
	xor.b32  	%r368, %r368, %r267;
	ld.global.u32 	%r268, [%rd6+164];
	xor.b32  	%r367, %r367, %r268;
	ld.global.u32 	%r269, [%rd6+168];
	xor.b32  	%r366, %r366, %r269;
	ld.global.u32 	%r270, [%rd6+172];
	xor.b32  	%r365, %r365, %r270;
	ld.global.u32 	%r271, [%rd6+176];
	xor.b32  	%r364, %r364, %r271;
$L__BB0_24:
	and.b32  	%r273, %r207, 512;
	setp.eq.s32 	%p13, %r273, 0;
	@%p13 bra 	$L__BB0_26;
	ld.global.u32 	%r274, [%rd6+180];
	xor.b32  	%r368, %r368, %r274;
	ld.global.u32 	%r275, [%rd6+184];
	xor.b32  	%r367, %r367, %r275;
	ld.global.u32 	%r276, [%rd6+188];
	xor.b32  	%r366, %r366, %r276;
	ld.global.u32 	%r277, [%rd6+192];
	xor.b32  	%r365, %r365, %r277;
	ld.global.u32 	%r278, [%rd6+196];
	xor.b32  	%r364, %r364, %r278;
$L__BB0_26:
	and.b32  	%r280, %r207, 1024;
	setp.eq.s32 	%p14, %r280, 0;
	@%p14 bra 	$L__BB0_28;
	ld.global.u32 	%r281, [%rd6+200];
	xor.b32  	%r368, %r368, %r281;
	ld.global.u32 	%r282, [%rd6+204];
	xor.b32  	%r367, %r367, %r282;
	ld.global.u32 	%r283, [%rd6+208];
	xor.b32  	%r366, %r366, %r283;
	ld.global.u32 	%r284, [%rd6+212];
	xor.b32  	%r365, %r365, %r284;
	ld.global.u32 	%r285, [%rd6+216];
	xor.b32  	%r364, %r364, %r285;
$L__BB0_28:
	and.b32  	%r287, %r207, 2048;
	setp.eq.s32 	%p15, %r287, 0;
	@%p15 bra 	$L__BB0_30;
	ld.global.u32 	%r288, [%rd6+220];
	xor.b32  	%r368, %r368, %r288;
	ld.global.u32 	%r289, [%rd6+224];
	xor.b32  	%r367, %r367, %r289;
	ld.global.u32 	%r290, [%rd6+228];
	xor.b32  	%r366, %r366, %r290;
	ld.global.u32 	%r291, [%rd6+232];
	xor.b32  	%r365, %r365, %r291;
	ld.global.u32 	%r292, [%rd6+236];
	xor.b32  	%r364, %r364, %r292;
$L__BB0_30:
	and.b32  	%r294, %r207, 4096;
	setp.eq.s32 	%p16, %r294, 0;
	@%p16 bra 	$L__BB0_32;
	ld.global.u32 	%r295, [%rd6+240];
	xor.b32  	%r368, %r368, %r295;
	ld.global.u32 	%r296, [%rd6+244];
	xor.b32  	%r367, %r367, %r296;
	ld.global.u32 	%r297, [%rd6+248];
	xor.b32  	%r366, %r366, %r297;
	ld.global.u32 	%r298, [%rd6+252];
	xor.b32  	%r365, %r365, %r298;
	ld.global.u32 	%r299, [%rd6+256];
	xor.b32  	%r364, %r364, %r299;
$L__BB0_32:
	and.b32  	%r301, %r207, 8192;
	setp.eq.s32 	%p17, %r301, 0;
	@%p17 bra 	$L__BB0_34;
	ld.global.u32 	%r302, [%rd6+260];
	xor.b32  	%r368, %r368, %r302;
	ld.global.u32 	%r303, [%rd6+264];
	xor.b32  	%r367, %r367, %r303;
	ld.global.u32 	%r304, [%rd6+268];
	xor.b32  	%r366, %r366, %r304;
	ld.global.u32 	%r305, [%rd6+272];
	xor.b32  	%r365, %r365, %r305;
	ld.global.u32 	%r306, [%rd6+276];
	xor.b32  	%r364, %r364, %r306;
$L__BB0_34:
	and.b32  	%r308, %r207, 16384;
	setp.eq.s32 	%p18, %r308, 0;
	@%p18 bra 	$L__BB0_36;
	ld.global.u32 	%r309, [%rd6+280];
	xor.b32  	%r368, %r368, %r309;
	ld.global.u32 	%r310, [%rd6+284];
	xor.b32  	%r367, %r367, %r310;
	ld.global.u32 	%r311, [%rd6+288];
	xor.b32  	%r366, %r366, %r311;
	ld.global.u32 	%r312, [%rd6+292];
	xor.b32  	%r365, %r365, %r312;
	ld.global.u32 	%r313, [%rd6+296];
	xor.b32  	%r364, %r364, %r313;
$L__BB0_36:
	and.b32  	%r315, %r207, 32768;
	setp.eq.s32 	%p19, %r315, 0;
	@%p19 bra 	$L__BB0_38;
	ld.global.u32 	%r316, [%rd6+300];
	xor.b32  	%r368, %r368, %r316;
	ld.global.u32 	%r317, [%rd6+304];
	xor.b32  	%r367, %r367, %r317;
	ld.global.u32 	%r318, [%rd6+308];
	xor.b32  	%r366, %r366, %r318;
	ld.global.u32 	%r319, [%rd6+312];
	xor.b32  	%r365, %r365, %r319;
	ld.global.u32 	%r320, [%rd6+316];
	xor.b32  	%r364, %r364, %r320;
$L__BB0_38:
	add.s32 	%r363, %r363, 16;
	setp.ne.s32 	%p20, %r363, 32;
	@%p20 bra 	$L__BB0_6;
	mad.lo.s32 	%r321, %r357, -31, %r17;
	add.s32 	%r357, %r321, 1;
	setp.ne.s32 	%p21, %r357, 5;
	@%p21 bra 	$L__BB0_5;
	st.global.u32 	[%rd2+4], %r368;
	st.global.u32 	[%rd2+8], %r367;
	st.global.u32 	[%rd2+12], %r366;
	st.global.u32 	[%rd2+16], %r365;
	st.global.u32 	[%rd2+20], %r364;
	add.s32 	%r351, %r351, 1;
	setp.lt.u32 	%p22, %r351, %r8;
	@%p22 bra 	$L__BB0_4;
$L__BB0_41:
	shr.u64 	%rd7, %rd32, 2;
	add.s32 	%r350, %r350, 1;
	setp.gt.u64 	%p23, %rd32, 3;
	mov.u64 	%rd32, %rd7;
	@%p23 bra 	$L__BB0_2;
$L__BB0_42:
	cvt.u32.u64 	%r322, %rd1;
	mov.b32 	%r323, 0;
	st.global.v2.u32 	[%rd2+24], {%r323, %r323};
	st.global.u32 	[%rd2+32], %r323;
	mov.b64 	%rd19, 0;
	st.global.u64 	[%rd2+40], %rd19;
	setp.ge.s32 	%p24, %r322, %r195;
	shl.b32 	%r324, %r3, 3;
	mov.u32 	%r325, _ZZ9integratePdS_iP17curandStateXORWOWS_E3sum;
	add.s32 	%r192, %r325, %r324;
	@%p24 bra 	$L__BB0_46;
	ld.param.u64 	%rd31, [_Z9integratePdS_iP17curandStateXORWOWS__param_1];
	ld.param.u64 	%rd30, [_Z9integratePdS_iP17curandStateXORWOWS__param_0];
	ld.global.v2.u32 	{%r326, %r327}, [%rd2];
	shr.u32 	%r328, %r327, 2;
	xor.b32  	%r329, %r328, %r327;
	shl.b32 	%r330, %r364, 4;
	shl.b32 	%r331, %r329, 1;
	xor.b32  	%r332, %r330, %r331;
	xor.b32  	%r333, %r332, %r364;
	xor.b32  	%r334, %r333, %r329;
	add.s32 	%r335, %r326, %r334;
	add.s32 	%r336, %r335, 362437;
	cvt.rn.f32.u32 	%f1, %r336;
	fma.rn.f32 	%f2, %f1, 0f2F800000, 0f2F000000;
	cvt.f64.f32 	%fd1, %f2;
	cvta.to.global.u64 	%rd20, %rd30;
	shl.b64 	%rd21, %rd1, 3;
	add.s64 	%rd22, %rd20, %rd21;
	st.global.f64 	[%rd22], %fd1;
	shr.u32 	%r337, %r367, 2;
	xor.b32  	%r338, %r337, %r367;
	shl.b32 	%r339, %r334, 4;
	shl.b32 	%r340, %r338, 1;
	xor.b32  	%r341, %r340, %r339;
	xor.b32  	%r342, %r341, %r338;
	xor.b32  	%r343, %r342, %r334;
	add.s32 	%r344, %r326, %r343;
	add.s32 	%r345, %r344, 724874;
	cvt.rn.f32.u32 	%f3, %r345;
	fma.rn.f32 	%f4, %f3, 0f2F800000, 0f2F000000;
	cvt.f64.f32 	%fd2, %f4;
	cvta.to.global.u64 	%rd23, %rd31;
	add.s64 	%rd24, %rd23, %rd21;
	st.global.f64 	[%rd24], %fd2;
	ld.global.f64 	%fd3, [%rd22];
	mul.f64 	%fd4, %fd2, %fd2;
	fma.rn.f64 	%fd5, %fd3, %fd3, %fd4;
	setp.gtu.f64 	%p25, %fd5, 0d3FF0000000000000;
	@%p25 bra 	$L__BB0_45;
	mov.b64 	%rd25, 4607182418800017408;
	st.shared.u64 	[%r192], %rd25;
	bra.uni 	$L__BB0_46;
$L__BB0_45:
	mov.b64 	%rd26, 0;
	st.shared.u64 	[%r192], %rd26;
$L__BB0_46:
	bar.sync 	0;
	setp.lt.u32 	%p26, %r448, 2;
	@%p26 bra 	$L__BB0_50;
$L__BB0_47:
	shr.u32 	%r194, %r448, 1;
	setp.ge.u32 	%p27, %r3, %r194;
	@%p27 bra 	$L__BB0_49;
	shl.b32 	%r346, %r194, 3;
	add.s32 	%r347, %r192, %r346;
	ld.shared.f64 	%fd6, [%r347];
	ld.shared.f64 	%fd7, [%r192];
	add.f64 	%fd8, %fd6, %fd7;
	st.shared.f64 	[%r192], %fd8;
$L__BB0_49:
	bar.sync 	0;
	setp.gt.u32 	%p28, %r448, 3;
	mov.u32 	%r448, %r194;
	@%p28 bra 	$L__BB0_47;
$L__BB0_50:
	setp.ne.s32 	%p29, %r3, 0;
	@%p29 bra 	$L__BB0_52;
	ld.shared.f64 	%fd9, [_ZZ9integratePdS_iP17curandStateXORWOWS_E3sum];
	cvta.to.global.u64 	%rd27, %rd10;
	mul.wide.u32 	%rd28, %r2, 8;
	add.s64 	%rd29, %rd27, %rd28;
	st.global.f64 	[%rd29], %fd9;
$L__BB0_52:
	ret;

}


// ===== COMPILED SASS (sm_100) =====

	.target	sm_100

	.elftype	@"ET_EXEC"


//--------------------- .note.nv.tkinfo           --------------------------
	.section	.note.nv.tkinfo,"",@"SHT_NOTE"
	.sectionflags	@"SHF_NOTE_NV_TKINFO"
	.tkinfo
        /*0018*/ 	.word	0x00000002
        /*0030*/ 	.string	""
        /*0030*/ 	.string	"ptxas"
        /*0030*/ 	.string	"Cuda compilation tools, release 13.0, V13.0.88"
        /*0030*/ 	.string	"Build cuda_13.0.r13.0/compiler.36424714_0"
        /*0030*/ 	.string	"-arch sm_100 -m 64 "



//--------------------- .note.nv.cuinfo           --------------------------
	.section	.note.nv.cuinfo,"",@"SHT_NOTE"
	.sectionflags	@"SHF_NOTE_NV_CUINFO"
        /*0018*/ 	.short	0x0002
        /*001a*/ 	.short	0x0064
        /*001c*/ 	.short	0x0082
	.zero		2


//--------------------- .nv.info                  --------------------------
	.section	.nv.info,"",@"SHT_CUDA_INFO"
	.align	4


	//----- nvinfo : EIATTR_REGCOUNT
	.align		4
        /*0000*/ 	.byte	0x04, 0x2f
        /*0002*/ 	.short	(.L_10 - .L_9)
	.align		4
.L_9:
        /*0004*/ 	.word	index@(_Z9integratePdS_iP17curandStateXORWOWS_)
        /*0008*/ 	.word	0x00000020


	//----- nvinfo : EIATTR_FRAME_SIZE
	.align		4
.L_10:
        /*000c*/ 	.byte	0x04, 0x11
        /*000e*/ 	.short	(.L_12 - .L_11)
	.align		4
.L_11:
        /*0010*/ 	.word	index@(_Z9integratePdS_iP17curandStateXORWOWS_)
        /*0014*/ 	.word	0x00000000


	//----- nvinfo : EIATTR_MIN_STACK_SIZE
	.align		4
.L_12:
        /*0018*/ 	.byte	0x04, 0x12
        /*001a*/ 	.short	(.L_14 - .L_13)
	.align		4
.L_13:
        /*001c*/ 	.word	index@(_Z9integratePdS_iP17curandStateXORWOWS_)
        /*0020*/ 	.word	0x00000000
.L_14:


//--------------------- .nv.compat                --------------------------
	.section	.nv.compat,"",@"SHT_CUDA_COMPAT_INFO"
	.align	4
        /*0000*/ 	.byte	0x02, 0x09, 0x00, 0x00, 0x02, 0x02, 0x01, 0x00, 0x02, 0x05, 0x05, 0x00, 0x03, 0x07, 0x01, 0x01
        /*0010*/ 	.byte	0x02, 0x03, 0x00, 0x00, 0x02, 0x06, 0x01, 0x00, 0x04, 0x0b, 0x08, 0x00, 0x01, 0x00, 0x00, 0x00
        /*0020*/ 	.byte	0x00, 0x00, 0x00, 0x00


//--------------------- .nv.info._Z9integratePdS_iP17curandStateXORWOWS_ --------------------------
	.section	.nv.info._Z9integratePdS_iP17curandStateXORWOWS_,"",@"SHT_CUDA_INFO"
	.sectionflags	@""
	.align	4


	//----- nvinfo : EIATTR_CUDA_API_VERSION
	.align		4
        /*0000*/ 	.byte	0x04, 0x37
        /*0002*/ 	.short	(.L_16 - .L_15)
.L_15:
        /*0004*/ 	.word	0x00000082


	//----- nvinfo : EIATTR_KPARAM_INFO
	.align		4
.L_16:
        /*0008*/ 	.byte	0x04, 0x17
        /*000a*/ 	.short	(.L_18 - .L_17)
.L_17:
        /*000c*/ 	.word	0x00000000
        /*0010*/ 	.short	0x0004
        /*0012*/ 	.short	0x0020
        /*0014*/ 	.byte	0x00, 0xf5, 0x21, 0x00


	//----- nvinfo : EIATTR_KPARAM_INFO
	.align		4
.L_18:
        /*0018*/ 	.byte	0x04, 0x17
        /*001a*/ 	.short	(.L_20 - .L_19)
.L_19:
        /*001c*/ 	.word	0x00000000
        /*0020*/ 	.short	0x0003
        /*0022*/ 	.short	0x0018
        /*0024*/ 	.byte	0x00, 0xf5, 0x21, 0x00


	//----- nvinfo : EIATTR_KPARAM_INFO
	.align		4
.L_20:
        /*0028*/ 	.byte	0x04, 0x17
        /*002a*/ 	.short	(.L_22 - .L_21)
.L_21:
        /*002c*/ 	.word	0x00000000
        /*0030*/ 	.short	0x0002
        /*0032*/ 	.short	0x0010
        /*0034*/ 	.byte	0x00, 0xf0, 0x11, 0x00


	//----- nvinfo : EIATTR_KPARAM_INFO
	.align		4
.L_22:
        /*0038*/ 	.byte	0x04, 0x17
        /*003a*/ 	.short	(.L_24 - .L_23)
.L_23:
        /*003c*/ 	.word	0x00000000
        /*0040*/ 	.short	0x0001
        /*0042*/ 	.short	0x0008
        /*0044*/ 	.byte	0x00, 0xf5, 0x21, 0x00


	//----- nvinfo : EIATTR_KPARAM_INFO
	.align		4
.L_24:
        /*0048*/ 	.byte	0x04, 0x17
        /*004a*/ 	.short	(.L_26 - .L_25)
.L_25:
        /*004c*/ 	.word	0x00000000
        /*0050*/ 	.short	0x0000
        /*0052*/ 	.short	0x0000
        /*0054*/ 	.byte	0x00, 0xf5, 0x21, 0x00


	//----- nvinfo : EIATTR_SPARSE_MMA_MASK
	.align		4
.L_26:
        /*0058*/ 	.byte	0x03, 0x50
        /*005a*/ 	.short	0x0000


	//----- nvinfo : EIATTR_MAXREG_COUNT
	.align		4
        /*005c*/ 	.byte	0x03, 0x1b
        /*005e*/ 	.short	0x00ff


	//----- nvinfo : EIATTR_NUM_BARRIERS
	.align		4
        /*0060*/ 	.byte	0x02, 0x4c
        /*0062*/ 	.byte	0x01
	.zero		1


	//----- nvinfo : EIATTR_MERCURY_ISA_VERSION
	.align		4
        /*0064*/ 	.byte	0x03, 0x5f
        /*0066*/ 	.short	0x0101


	//----- nvinfo : EIATTR_VRC_CTA_INIT_COUNT
	.align		4
        /*0068*/ 	.byte	0x02, 0x4a
	.zero		1
	.zero		1


	//----- nvinfo : EIATTR_EXIT_INSTR_OFFSETS
	.align		4
        /*006c*/ 	.byte	0x04, 0x1c
        /*006e*/ 	.short	(.L_28 - .L_27)


	//   ....[0]....
.L_27:
        /*0070*/ 	.word	0x000012d0


	//   ....[1]....
        /*0074*/ 	.word	0x00001350


	//----- nvinfo : EIATTR_CRS_STACK_SIZE
	.align		4
.L_28:
        /*0078*/ 	.byte	0x04, 0x1e
        /*007a*/ 	.short	(.L_30 - .L_29)
.L_29:
        /*007c*/ 	.word	0x00000000


	//----- nvinfo : EIATTR_CBANK_PARAM_SIZE
	.align		4
.L_30:
        /*0080*/ 	.byte	0x03, 0x19
        /*0082*/ 	.short	0x0028


	//----- nvinfo : EIATTR_PARAM_CBANK
	.align		4
        /*0084*/ 	.byte	0x04, 0x0a
        /*0086*/ 	.short	(.L_32 - .L_31)
	.align		4
.L_31:
        /*0088*/ 	.word	index@(.nv.constant0._Z9integratePdS_iP17curandStateXORWOWS_)
        /*008c*/ 	.short	0x0380
        /*008e*/ 	.short	0x0028


	//----- nvinfo : EIATTR_SW_WAR
	.align		4
.L_32:
        /*0090*/ 	.byte	0x04, 0x36
        /*0092*/ 	.short	(.L_34 - .L_33)
.L_33:
        /*0094*/ 	.word	0x00000008
.L_34:


//--------------------- .nv.callgraph             --------------------------
	.section	.nv.callgraph,"",@"SHT_CUDA_CALLGRAPH"
	.align	4
	.sectionentsize	8
	.align		4
        /*0000*/ 	.word	0x00000000
	.align		4
        /*0004*/ 	.word	0xffffffff
	.align		4
        /*0008*/ 	.word	0x00000000
	.align		4
        /*000c*/ 	.word	0xfffffffe
	.align		4
        /*0010*/ 	.word	0x00000000
	.align		4
        /*0014*/ 	.word	0xfffffffd
	.align		4
        /*0018*/ 	.word	0x00000000
	.align		4
        /*001c*/ 	.word	0xfffffffc


//--------------------- .nv.constant4             --------------------------
	.section	.nv.constant4,"a",@progbits
	.align	8
	.align		8
.nv.constant4:
        /*0000*/ 	.dword	precalc_xorwow_matrix
	.align		8
        /*0008*/ 	.dword	precalc_xorwow_offset_matrix
	.align		8
        /*0010*/ 	.dword	mrg32k3aM1
	.align		8
        /*0018*/ 	.dword	mrg32k3aM2
	.align		8
        /*0020*/ 	.dword	mrg32k3aM1SubSeq
	.align		8
        /*0028*/ 	.dword	mrg32k3aM2SubSeq
	.align		8
        /*0030*/ 	.dword	mrg32k3aM1Seq
	.align		8
        /*0038*/ 	.dword	mrg32k3aM2Seq


//--------------------- .nv.constant3             --------------------------
	.section	.nv.constant3,"a",@progbits
	.align	8
.nv.constant3:
	.type		__cr_lgamma_table,@object
	.size		__cr_lgamma_table,(.L_8 - __cr_lgamma_table)
__cr_lgamma_table:
        /*0000*/ 	.byte	0x00, 0x00, 0x00, 0x00, 0x00, 0x00, 0x00, 0x00, 0x00, 0x00, 0x00, 0x00, 0x00, 0x00, 0x00, 0x00
        /*0010*/ 	.byte	0xef, 0x39, 0xfa, 0xfe, 0x42, 0x2e, 0xe6, 0x3f, 0x02, 0x20, 0x2a, 0xfa, 0x0b, 0xab, 0xfc, 0x3f
        /*0020*/ 	.byte	0xf9, 0x2c, 0x92, 0x7c, 0xa7, 0x6c, 0x09, 0x40, 0xc9, 0x79, 0x44, 0x3c, 0x64, 0x26, 0x13, 0x40
        /*0030*/ 	.byte	0xca, 0x01, 0xcf, 0x3a, 0x27, 0x51, 0x1a, 0x40, 0x30, 0xcc, 0x2d, 0xf3, 0xe1, 0x0c, 0x21, 0x40
        /*0040*/ 	.byte	0x0d, 0xb7, 0xfc, 0x82, 0x8e, 0x35, 0x25, 0x40
.L_8:


//--------------------- .text._Z9integratePdS_iP17curandStateXORWOWS_ --------------------------
	.section	.text._Z9integratePdS_iP17curandStateXORWOWS_,"ax",@progbits
	.align	128
        .global         _Z9integratePdS_iP17curandStateXORWOWS_
        .type           _Z9integratePdS_iP17curandStateXORWOWS_,@function
        .size           _Z9integratePdS_iP17curandStateXORWOWS_,(.L_x_13 - _Z9integratePdS_iP17curandStateXORWOWS_)
        .other          _Z9integratePdS_iP17curandStateXORWOWS_,@"STO_CUDA_ENTRY STV_DEFAULT"
_Z9integratePdS_iP17curandStateXORWOWS_:
.text._Z9integratePdS_iP17curandStateXORWOWS_:
[----:B------:R-:W-:Y:S01]  /*0000*/  LDC R1, c[0x0][0x37c] ;  /* 0x0000df00ff017b82 */ /* 0x000fe20000000800 */
[----:B------:R-:W0:Y:S07]  /*0010*/  S2R R0, SR_CTAID.X ;  /* 0x0000000000007919 */ /* 0x000e2e0000002500 */
[----:B------:R-:W1:Y:S01]  /*0020*/  LDC.64 R2, c[0x0][0x398] ;  /* 0x0000e600ff027b82 */ /* 0x000e620000000a00 */
[----:B------:R-:W2:Y:S01]  /*0030*/  LDCU UR4, c[0x0][0x360] ;  /* 0x00006c00ff0477ac */ /* 0x000ea20008000800 */
[----:B------:R-:W-:Y:S01]  /*0040*/  IMAD.MOV.U32 R8, RZ, RZ, 0x4172c5ab ;  /* 0x4172c5abff087424 */ /* 0x000fe200078e00ff */
[----:B------:R-:W0:Y:S01]  /*0050*/  S2R R13, SR_TID.X ;  /* 0x00000000000d7919 */ /* 0x000e220000002100 */
[----:B------:R-:W-:Y:S01]  /*0060*/  IMAD.MOV.U32 R9, RZ, RZ, 0x6ed7b6a8 ;  /* 0x6ed7b6a8ff097424 */ /* 0x000fe200078e00ff */
[----:B------:R-:W3:Y:S01]  /*0070*/  LDCU.64 UR6, c[0x0][0x358] ;  /* 0x00006b00ff0677ac */ /* 0x000ee20008000a00 */
[----:B------:R-:W-:Y:S01]  /*0080*/  IMAD.MOV.U32 R10, RZ, RZ, 0x72e1bc76 ;  /* 0x72e1bc76ff0a7424 */ /* 0x000fe200078e00ff */
[----:B------:R-:W-:Y:S01]  /*0090*/  BSSY.RECONVERGENT B0, `(.L_x_0) ;  /* 0x00000df000007945 */ /* 0x000fe20003800200 */
[----:B------:R-:W-:-:S02]  /*00a0*/  IMAD.MOV.U32 R11, RZ, RZ, -0x75bd8fc ;  /* 0xf8a42704ff0b7424 */ /* 0x000fc400078e00ff */
[----:B------:R-:W-:Y:S02]  /*00b0*/  IMAD.MOV.U32 R16, RZ, RZ, -0x23270784 ;  /* 0xdcd8f87cff107424 */ /* 0x000fe400078e00ff */
[----:B------:R-:W-:Y:S02]  /*00c0*/  IMAD.MOV.U32 R17, RZ, RZ, 0x67d428ac ;  /* 0x67d428acff117424 */ /* 0x000fe400078e00ff */
[----:B------:R-:W-:Y:S02]  /*00d0*/  IMAD.MOV.U32 R6, RZ, RZ, 0x72e1bc76 ;  /* 0x72e1bc76ff067424 */ /* 0x000fe400078e00ff */
[----:B------:R-:W-:Y:S02]  /*00e0*/  IMAD.MOV.U32 R5, RZ, RZ, 0x67d428ac ;  /* 0x67d428acff057424 */ /* 0x000fe400078e00ff */
[----:B--2---:R-:W-:Y:S02]  /*00f0*/  IMAD.U32 R12, RZ, RZ, UR4 ;  /* 0x00000004ff0c7e24 */ /* 0x004fe4000f8e00ff */
[----:B0-----:R-:W-:-:S04]  /*0100*/  IMAD R13, R0, UR4, R13 ;  /* 0x00000004000d7c24 */ /* 0x001fc8000f8e020d */
[C---:B-1----:R-:W-:Y:S01]  /*0110*/  IMAD.WIDE R2, R13.reuse, 0x30, R2 ;  /* 0x000000300d027825 */ /* 0x042fe200078e0202 */
[----:B------:R-:W-:Y:S02]  /*0120*/  ISETP.NE.AND P0, PT, R13, RZ, PT ;  /* 0x000000ff0d00720c */ /* 0x000fe40003f05270 */
[----:B------:R-:W-:Y:S02]  /*0130*/  SHF.R.S32.HI R14, RZ, 0x1f, R13 ;  /* 0x0000001fff0e7819 */ /* 0x000fe4000001140d */
[----:B---3--:R0:W-:Y:S04]  /*0140*/  STG.E.64 desc[UR6][R2.64], R8 ;  /* 0x0000000802007986 */ /* 0x0081e8000c101b06 */
[----:B------:R0:W-:Y:S04]  /*0150*/  STG.E.64 desc[UR6][R2.64+0x8], R10 ;  /* 0x0000080a02007986 */ /* 0x0001e8000c101b06 */
[----:B------:R0:W-:Y:S01]  /*0160*/  STG.E.64 desc[UR6][R2.64+0x10], R16 ;  /* 0x0000101002007986 */ /* 0x0001e2000c101b06 */
[----:B------:R-:W-:Y:S05]  /*0170*/  @!P0 BRA `(.L_x_1) ;  /* 0x0000000c00408947 */ /* 0x000fea0003800000 */
[----:B------:R-:W-:Y:S02]  /*0180*/  IMAD.MOV.U32 R15, RZ, RZ, RZ ;  /* 0x000000ffff0f7224 */ /* 0x000fe400078e00ff */
[----:B0-----:R-:W-:Y:S02]  /*0190*/  IMAD.MOV.U32 R17, RZ, RZ, R13 ;  /* 0x000000ffff117224 */ /* 0x001fe400078e000d */
[----:B------:R-:W-:-:S07]  /*01a0*/  IMAD.MOV.U32 R6, RZ, RZ, 0x72e1bc76 ;  /* 0x72e1bc76ff067424 */ /* 0x000fce00078e00ff */
.L_x_7:
[----:B------:R-:W-:Y:S01]  /*01b0*/  LOP3.LUT R16, R17, 0x3, RZ, 0xc0, !PT ;  /* 0x0000000311107812 */ /* 0x000fe200078ec0ff */
[----:B------:R-:W-:Y:S03]  /*01c0*/  BSSY.RECONVERGENT B1, `(.L_x_2) ;  /* 0x00000c5000017945 */ /* 0x000fe60003800200 */
[----:B------:R-:W-:-:S04]  /*01d0*/  ISETP.NE.U32.AND P0, PT, R16, RZ, PT ;  /* 0x000000ff1000720c */ /* 0x000fc80003f05070 */
[----:B------:R-:W-:-:S13]  /*01e0*/  ISETP.NE.AND.EX P0, PT, RZ, RZ, PT, P0 ;  /* 0x000000ffff00720c */ /* 0x000fda0003f05300 */
[----:B0-----:R-:W-:Y:S05]  /*01f0*/  @!P0 BRA `(.L_x_3) ;  /* 0x0000000c00048947 */ /* 0x001fea0003800000 */
[----:B------:R-:W0:Y:S01]  /*0200*/  LDC.64 R8, c[0x4][RZ] ;  /* 0x01000000ff087b82 */ /* 0x000e220000000a00 */
[----:B------:R-:W-:Y:S02]  /*0210*/  IMAD.MOV.U32 R19, RZ, RZ, RZ ;  /* 0x000000ffff137224 */ /* 0x000fe400078e00ff */
[----:B0-----:R-:W-:-:S07]  /*0220*/  IMAD.WIDE.U32 R8, R15, 0xc80, R8 ;  /* 0x00000c800f087825 */ /* 0x001fce00078e0008 */
.L_x_6:
[----:B0-----:R-:W-:Y:S01]  /*0230*/  IMAD.MOV.U32 R21, RZ, RZ, RZ ;  /* 0x000000ffff157224 */ /* 0x001fe200078e00ff */
[----:B------:R-:W-:Y:S01]  /*0240*/  CS2R R4, SRZ ;  /* 0x0000000000047805 */ /* 0x000fe2000001ff00 */
[----:B------:R-:W-:Y:S01]  /*0250*/  IMAD.MOV.U32 R23, RZ, RZ, RZ ;  /* 0x000000ffff177224 */ /* 0x000fe200078e00ff */
[----:B------:R-:W-:-:S07]  /*0260*/  CS2R R6, SRZ ;  /* 0x0000000000067805 */ /* 0x000fce000001ff00 */
.L_x_5:
[----:B------:R-:W-:-:S05]  /*0270*/  IMAD.WIDE.U32 R10, R23, 0x4, R2 ;  /* 0x00000004170a7825 */ /* 0x000fca00078e0002 */
[----:B------:R0:W5:Y:S01]  /*0280*/  LDG.E R18, desc[UR6][R10.64+0x4] ;  /* 0x000004060a127981 */ /* 0x000162000c1e1900 */
[----:B------:R-:W-:Y:S02]  /*0290*/  IMAD.SHL.U32 R20, R23, 0x20, RZ ;  /* 0x0000002017147824 */ /* 0x000fe400078e00ff */
[----:B------:R-:W-:-:S07]  /*02a0*/  IMAD.MOV.U32 R25, RZ, RZ, RZ ;  /* 0x000000ffff197224 */ /* 0x000fce00078e00ff */
.L_x_4:
[----:B-----5:R-:W-:Y:S01]  /*02b0*/  SHF.R.U32.HI R26, RZ, R25, R18 ;  /* 0x00000019ff1a7219 */ /* 0x020fe20000011612 */
[----:B0-----:R-:W-:-:S03]  /*02c0*/  IMAD.IADD R10, R20, 0x1, R25 ;  /* 0x00000001140a7824 */ /* 0x001fc600078e0219 */
[----:B------:R-:W-:-:S04]  /*02d0*/  LOP3.LUT R11, R26, 0x1, RZ, 0xc0, !PT ;  /* 0x000000011a0b7812 */ /* 0x000fc800078ec0ff */
[----:B------:R-:W-:Y:S01]  /*02e0*/  ISETP.NE.U32.AND P0, PT, R11, 0x1, PT ;  /* 0x000000010b00780c */ /* 0x000fe20003f05070 */
[----:B------:R-:W-:-:S04]  /*02f0*/  IMAD R11, R10, 0x5, RZ ;  /* 0x000000050a0b7824 */ /* 0x000fc800078e02ff */
[----:B------:R-:W-:-:S08]  /*0300*/  IMAD.WIDE.U32 R10, R11, 0x4, R8 ;  /* 0x000000040b0a7825 */ /* 0x000fd000078e0008 */
[----:B------:R-:W2:Y:S04]  /*0310*/  @!P0 LDG.E R22, desc[UR6][R10.64] ;  /* 0x000000060a168981 */ /* 0x000ea8000c1e1900 */
[----:B------:R-:W3:Y:S04]  /*0320*/  @!P0 LDG.E R24, desc[UR6][R10.64+0x8] ;  /* 0x000008060a188981 */ /* 0x000ee8000c1e1900 */
[----:B------:R-:W4:Y:S01]  /*0330*/  @!P0 LDG.E R27, desc[UR6][R10.64+0x4] ;  /* 0x000004060a1b8981 */ /* 0x000f22000c1e1900 */
[----:B------:R-:W-:-:S03]  /*0340*/  R2P PR, R26, 0x7e ;  /* 0x0000007e1a007804 */ /* 0x000fc60000000000 */
[----:B------:R-:W4:Y:S10]  /*0350*/  @!P0 LDG.E R29, desc[UR6][R10.64+0xc] ;  /* 0x00000c060a1d8981 */ /* 0x000f34000c1e1900 */
[----:B------:R-:W4:Y:S01]  /*0360*/  @P2 LDG.E R28, desc[UR6][R10.64+0x38] ;  /* 0x000038060a1c2981 */ /* 0x000f22000c1e1900 */
[----:B--2---:R-:W-:-:S03]  /*0370*/  @!P0 LOP3.LUT R21, R21, R22, RZ, 0x3c, !PT ;  /* 0x0000001615158212 */ /* 0x004fc600078e3cff */
[----:B------:R-:W2:Y:S01]  /*0380*/  @!P0 LDG.E R22, desc[UR6][R10.64+0x10] ;  /* 0x000010060a168981 */ /* 0x000ea2000c1e1900 */
[----:B---3--:R-:W-:-:S03]  /*0390*/  @!P0 LOP3.LUT R7, R7, R24, RZ, 0x3c, !PT ;  /* 0x0000001807078212 */ /* 0x008fc600078e3cff */
[----:B------:R-:W3:Y:S01]  /*03a0*/  @P1 LDG.E R24, desc[UR6][R10.64+0x24] ;  /* 0x000024060a181981 */ /* 0x000ee2000c1e1900 */
[----:B----4-:R-:W-:-:S03]  /*03b0*/  @!P0 LOP3.LUT R6, R6, R27, RZ, 0x3c, !PT ;  /* 0x0000001b06068212 */ /* 0x010fc600078e3cff */
[----:B------:R-:W4:Y:S01]  /*03c0*/  @P3 LDG.E R27, desc[UR6][R10.64+0x4c] ;  /* 0x00004c060a1b3981 */ /* 0x000f22000c1e1900 */
[----:B--2---:R-:W-:-:S03]  /*03d0*/  @!P0 LOP3.LUT R5, R5, R22, RZ, 0x3c, !PT ;  /* 0x0000001605058212 */ /* 0x004fc600078e3cff */
[----:B------:R-:W2:Y:S01]  /*03e0*/  @P1 LDG.E R22, desc[UR6][R10.64+0x14] ;  /* 0x000014060a161981 */ /* 0x000ea2000c1e1900 */
[----:B---3--:R-:W-:-:S03]  /*03f0*/  @P1 LOP3.LUT R5, R5, R24, RZ, 0x3c, !PT ;  /* 0x0000001805051212 */ /* 0x008fc600078e3cff */
[----:B------:R-:W3:Y:S01]  /*0400*/  @P4 LDG.E R24, desc[UR6][R10.64+0x60] ;  /* 0x000060060a184981 */ /* 0x000ee2000c1e1900 */
[----:B------:R-:W-:-:S03]  /*0410*/  @P2 LOP3.LUT R5, R5, R28, RZ, 0x3c, !PT ;  /* 0x0000001c05052212 */ /* 0x000fc600078e3cff */
[----:B------:R-:W2:Y:S01]  /*0420*/  @P5 LDG.E R28, desc[UR6][R10.64+0x74] ;  /* 0x000074060a1c5981 */ /* 0x000ea2000c1e1900 */
[----:B----4-:R-:W-:-:S03]  /*0430*/  @P3 LOP3.LUT R5, R5, R27, RZ, 0x3c, !PT ;  /* 0x0000001b05053212 */ /* 0x010fc600078e3cff */
[----:B------:R-:W4:Y:S01]  /*0440*/  @P6 LDG.E R27, desc[UR6][R10.64+0x88] ;  /* 0x000088060a1b6981 */ /* 0x000f22000c1e1900 */
[----:B------:R-:W-:-:S03]  /*0450*/  @!P0 LOP3.LUT R4, R4, R29, RZ, 0x3c, !PT ;  /* 0x0000001d04048212 */ /* 0x000fc600078e3cff */
[----:B------:R-:W4:Y:S01]  /*0460*/  @P1 LDG.E R29, desc[UR6][R10.64+0x20] ;  /* 0x000020060a1d1981 */ /* 0x000f22000c1e1900 */
[----:B---3--:R-:W-:Y:S02]  /*0470*/  @P4 LOP3.LUT R5, R5, R24, RZ, 0x3c, !PT ;  /* 0x0000001805054212 */ /* 0x008fe400078e3cff */
[----:B--2---:R-:W-:Y:S01]  /*0480*/  @P1 LOP3.LUT R21, R21, R22, RZ, 0x3c, !PT ;  /* 0x0000001615151212 */ /* 0x004fe200078e3cff */
[----:B------:R-:W2:Y:S01]  /*0490*/  @P2 LDG.E R24, desc[UR6][R10.64+0x28] ;  /* 0x000028060a182981 */ /* 0x000ea2000c1e1900 */
[----:B------:R-:W-:-:S03]  /*04a0*/  @P5 LOP3.LUT R5, R5, R28, RZ, 0x3c, !PT ;  /* 0x0000001c05055212 */ /* 0x000fc600078e3cff */
[----:B------:R-:W3:Y:S01]  /*04b0*/  @P1 LDG.E R22, desc[UR6][R10.64+0x1c] ;  /* 0x00001c060a161981 */ /* 0x000ee2000c1e1900 */
[----:B----4-:R-:W-:-:S03]  /*04c0*/  @P6 LOP3.LUT R5, R5, R27, RZ, 0x3c, !PT ;  /* 0x0000001b05056212 */ /* 0x010fc600078e3cff */
[----:B------:R-:W4:Y:S01]  /*04d0*/  @P1 LDG.E R27, desc[UR6][R10.64+0x18] ;  /* 0x000018060a1b1981 */ /* 0x000f22000c1e1900 */
[----:B------:R-:W-:-:S03]  /*04e0*/  @P1 LOP3.LUT R4, R4, R29, RZ, 0x3c, !PT ;  /* 0x0000001d04041212 */ /* 0x000fc600078e3cff */
[----:B------:R-:W4:Y:S01]  /*04f0*/  @P2 LDG.E R29, desc[UR6][R10.64+0x34] ;  /* 0x000034060a1d2981 */ /* 0x000f22000c1e1900 */
[----:B--2---:R-:W-:-:S03]  /*0500*/  @P2 LOP3.LUT R21, R21, R24, RZ, 0x3c, !PT ;  /* 0x0000001815152212 */ /* 0x004fc600078e3cff */
[----:B------:R-:W2:Y:S01]  /*0510*/  @P3 LDG.E R24, desc[UR6][R10.64+0x3c] ;  /* 0x00003c060a183981 */ /* 0x000ea2000c1e1900 */
[----:B---3--:R-:W-:-:S03]  /*0520*/  @P1 LOP3.LUT R7, R7, R22, RZ, 0x3c, !PT ;  /* 0x0000001607071212 */ /* 0x008fc600078e3cff */
        /* <DEDUP_REMOVED lines=27> */
[----:B------:R-:W-:Y:S02]  /*06e0*/  LOP3.LUT P0, RZ, R26, 0x80, RZ, 0xc0, !PT ;  /* 0x000000801aff7812 */ /* 0x000fe4000780c0ff */
[----:B------:R-:W-:Y:S02]  /*06f0*/  @P5 LOP3.LUT R4, R4, R29, RZ, 0x3c, !PT ;  /* 0x0000001d04045212 */ /* 0x000fe400078e3cff */
[----:B------:R-:W4:Y:S01]  /*0700*/  @P6 LDG.E R29, desc[UR6][R10.64+0x84] ;  /* 0x000084060a1d6981 */ /* 0x000f22000c1e1900 */
[----:B--2---:R-:W-:-:S08]  /*0710*/  @P6 LOP3.LUT R21, R21, R24, RZ, 0x3c, !PT ;  /* 0x0000001815156212 */ /* 0x004fd000078e3cff */
        /* <DEDUP_REMOVED lines=13> */
[----:B------:R-:W-:Y:S02]  /*07f0*/  @P0 LOP3.LUT R4, R4, R29, RZ, 0x3c, !PT ;  /* 0x0000001d04040212 */ /* 0x000fe400078e3cff */
[----:B--2---:R-:W-:Y:S02]  /*0800*/  @P0 LOP3.LUT R5, R5, R24, RZ, 0x3c, !PT ;  /* 0x0000001805050212 */ /* 0x004fe400078e3cff */
[----:B---3--:R-:W-:Y:S02]  /*0810*/  @P0 LOP3.LUT R7, R7, R22, RZ, 0x3c, !PT ;  /* 0x0000001607070212 */ /* 0x008fe400078e3cff */
[----:B----4-:R-:W-:Y:S02]  /*0820*/  @P0 LOP3.LUT R6, R6, R27, RZ, 0x3c, !PT ;  /* 0x0000001b06060212 */ /* 0x010fe400078e3cff */
[----:B------:R-:W-:-:S13]  /*0830*/  R2P PR, R26.B1, 0x7f ;  /* 0x0000007f1a007804 */ /* 0x000fda0000001000 */
[----:B------:R-:W2:Y:S04]  /*0840*/  @P0 LDG.E R22, desc[UR6][R10.64+0xa0] ;  /* 0x0000a0060a160981 */ /* 0x000ea8000c1e1900 */
[----:B------:R-:W3:Y:S04]  /*0850*/  @P0 LDG.E R27, desc[UR6][R10.64+0xa4] ;  /* 0x0000a4060a1b0981 */ /* 0x000ee8000c1e1900 */
[----:B------:R-:W4:Y:S04]  /*0860*/  @P0 LDG.E R24, desc[UR6][R10.64+0xb0] ;  /* 0x0000b0060a180981 */ /* 0x000f28000c1e1900 */
[----:B------:R-:W4:Y:S01]  /*0870*/  @P0 LDG.E R29, desc[UR6][R10.64+0xac] ;  /* 0x0000ac060a1d0981 */ /* 0x000f22000c1e1900 */
[----:B--2---:R-:W-:-:S03]  /*0880*/  @P0 LOP3.LUT R21, R21, R22, RZ, 0x3c, !PT ;  /* 0x0000001615150212 */ /* 0x004fc600078e3cff */
[----:B------:R-:W2:Y:S01]  /*0890*/  @P0 LDG.E R22, desc[UR6][R10.64+0xa8] ;  /* 0x0000a8060a160981 */ /* 0x000ea2000c1e1900 */
[----:B---3--:R-:W-:-:S03]  /*08a0*/  @P0 LOP3.LUT R6, R6, R27, RZ, 0x3c, !PT ;  /* 0x0000001b06060212 */ /* 0x008fc600078e3cff */
[----:B------:R-:W3:Y:S01]  /*08b0*/  @P1 LDG.E R27, desc[UR6][R10.64+0xb8] ;  /* 0x0000b8060a1b1981 */ /* 0x000ee2000c1e1900 */
[----:B----4-:R-:W-:-:S03]  /*08c0*/  @P0 LOP3.LUT R5, R5, R24, RZ, 0x3c, !PT ;  /* 0x0000001805050212 */ /* 0x010fc600078e3cff */
        /* <DEDUP_REMOVED lines=9> */
[----:B------:R-:W-:-:S03]  /*0960*/  @P0 LOP3.LUT R4, R4, R29, RZ, 0x3c, !PT ;  /* 0x0000001d04040212 */ /* 0x000fc600078e3cff */
[----:B------:R-:W2:Y:S01]  /*0970*/  @P2 LDG.E R29, desc[UR6][R10.64+0xcc] ;  /* 0x0000cc060a1d2981 */ /* 0x000ea2000c1e1900 */
[----:B---3--:R-:W-:Y:S02]  /*0980*/  @P1 LOP3.LUT R4, R4, R27, RZ, 0x3c, !PT ;  /* 0x0000001b04041212 */ /* 0x008fe400078e3cff */
[----:B----4-:R-:W-:Y:S01]  /*0990*/  @P2 LOP3.LUT R21, R21, R24, RZ, 0x3c, !PT ;  /* 0x0000001815152212 */ /* 0x010fe200078e3cff */
[----:B------:R-:W3:Y:S04]  /*09a0*/  @P2 LDG.E R27, desc[UR6][R10.64+0xd4] ;  /* 0x0000d4060a1b2981 */ /* 0x000ee8000c1e1900 */
        /* <DEDUP_REMOVED lines=9> */
[----:B------:R-:W-:Y:S02]  /*0a40*/  LOP3.LUT P0, RZ, R26, 0x8000, RZ, 0xc0, !PT ;  /* 0x000080001aff7812 */ /* 0x000fe4000780c0ff */
[----:B------:R-:W-:Y:S01]  /*0a50*/  @P2 LOP3.LUT R6, R6, R29, RZ, 0x3c, !PT ;  /* 0x0000001d06062212 */ /* 0x000fe200078e3cff */
[----:B------:R-:W2:Y:S03]  /*0a60*/  @P3 LDG.E R26, desc[UR6][R10.64+0xdc] ;  /* 0x0000dc060a1a3981 */ /* 0x000ea6000c1e1900 */
[----:B---3--:R-:W-:Y:S01]  /*0a70*/  @P3 LOP3.LUT R6, R6, R27, RZ, 0x3c, !PT ;  /* 0x0000001b06063212 */ /* 0x008fe200078e3cff */
[----:B------:R-:W3:Y:S01]  /*0a80*/  @P3 LDG.E R29, desc[UR6][R10.64+0xe8] ;  /* 0x0000e8060a1d3981 */ /* 0x000ee2000c1e1900 */
[----:B----4-:R-:W-:-:S03]  /*0a90*/  @P3 LOP3.LUT R5, R5, R24, RZ, 0x3c, !PT ;  /* 0x0000001805053212 */ /* 0x010fc600078e3cff */
[----:B------:R-:W4:Y:S04]  /*0aa0*/  @P4 LDG.E R27, desc[UR6][R10.64+0xf4] ;  /* 0x0000f4060a1b4981 */ /* 0x000f28000c1e1900 */
[----:B------:R-:W3:Y:S01]  /*0ab0*/  @P4 LDG.E R24, desc[UR6][R10.64+0xf8] ;  /* 0x0000f8060a184981 */ /* 0x000ee2000c1e1900 */
[----:B--2---:R-:W-:-:S03]  /*0ac0*/  @P3 LOP3.LUT R7, R7, R22, RZ, 0x3c, !PT ;  /* 0x0000001607073212 */ /* 0x004fc600078e3cff */
[----:B------:R-:W2:Y:S01]  /*0ad0*/  @P4 LDG.E R22, desc[UR6][R10.64+0xf0] ;  /* 0x0000f0060a164981 */ /* 0x000ea2000c1e1900 */
[----:B------:R-:W-:-:S03]  /*0ae0*/  @P3 LOP3.LUT R21, R21, R26, RZ, 0x3c, !PT ;  /* 0x0000001a15153212 */ /* 0x000fc600078e3cff */
[----:B------:R-:W2:Y:S01]  /*0af0*/  @P5 LDG.E R26, desc[UR6][R10.64+0x10c] ;  /* 0x00010c060a1a5981 */ /* 0x000ea2000c1e1900 */
[----:B----4-:R-:W-:-:S03]  /*0b00*/  @P4 LOP3.LUT R6, R6, R27, RZ, 0x3c, !PT ;  /* 0x0000001b06064212 */ /* 0x010fc600078e3cff */
[----:B------:R-:W4:Y:S01]  /*0b10*/  @P5 LDG.E R27, desc[UR6][R10.64+0x108] ;  /* 0x000108060a1b5981 */ /* 0x000f22000c1e1900 */
[----:B---3--:R-:W-:-:S03]  /*0b20*/  @P4 LOP3.LUT R7, R7, R24, RZ, 0x3c, !PT ;  /* 0x0000001807074212 */ /* 0x008fc600078e3cff */
        /* <DEDUP_REMOVED lines=19> */
[----:B------:R-:W-:Y:S02]  /*0c60*/  @P5 LOP3.LUT R7, R7, R26, RZ, 0x3c, !PT ;  /* 0x0000001a07075212 */ /* 0x000fe400078e3cff */
[----:B------:R-:W-:Y:S01]  /*0c70*/  @P6 LOP3.LUT R6, R6, R29, RZ, 0x3c, !PT ;  /* 0x0000001d06066212 */ /* 0x000fe200078e3cff */
[----:B------:R-:W2:Y:S04]  /*0c80*/  @P0 LDG.E R26, desc[UR6][R10.64+0x12c] ;  /* 0x00012c060a1a0981 */ /* 0x000ea8000c1e1900 */
[----:B------:R-:W2:Y:S01]  /*0c90*/  @P0 LDG.E R29, desc[UR6][R10.64+0x138] ;  /* 0x000138060a1d0981 */ /* 0x000ea2000c1e1900 */
[----:B----4-:R-:W-:-:S03]  /*0ca0*/  @P6 LOP3.LUT R4, R4, R27, RZ, 0x3c, !PT ;  /* 0x0000001b04046212 */ /* 0x010fc600078e3cff */
[----:B------:R-:W4:Y:S01]  /*0cb0*/  @P0 LDG.E R27, desc[UR6][R10.64+0x130] ;  /* 0x000130060a1b0981 */ /* 0x000f22000c1e1900 */
[----:B---3--:R-:W-:-:S03]  /*0cc0*/  @P6 LOP3.LUT R5, R5, R24, RZ, 0x3c, !PT ;  /* 0x0000001805056212 */ /* 0x008fc600078e3cff */
[----:B------:R-:W3:Y:S01]  /*0cd0*/  @P0 LDG.E R24, desc[UR6][R10.64+0x13c] ;  /* 0x00013c060a180981 */ /* 0x000ee2000c1e1900 */
[----:B------:R-:W-:Y:S01]  /*0ce0*/  VIADD R25, R25, 0x10 ;  /* 0x0000001019197836 */ /* 0x000fe20000000000 */
[----:B--2---:R-:W-:Y:S02]  /*0cf0*/  @P6 LOP3.LUT R7, R7, R22, RZ, 0x3c, !PT ;  /* 0x0000001607076212 */ /* 0x004fe400078e3cff */
[----:B------:R-:W2:Y:S02]  /*0d00*/  @P0 LDG.E R22, desc[UR6][R10.64+0x134] ;  /* 0x000134060a160981 */ /* 0x000ea4000c1e1900 */
[----:B------:R-:W-:Y:S02]  /*0d10*/  ISETP.NE.AND P1, PT, R25, 0x20, PT ;  /* 0x000000201900780c */ /* 0x000fe40003f25270 */
[----:B------:R-:W-:Y:S02]  /*0d20*/  @P0 LOP3.LUT R21, R21, R26, RZ, 0x3c, !PT ;  /* 0x0000001a15150212 */ /* 0x000fe400078e3cff */
[----:B------:R-:W-:-:S02]  /*0d30*/  @P0 LOP3.LUT R4, R4, R29, RZ, 0x3c, !PT ;  /* 0x0000001d04040212 */ /* 0x000fc400078e3cff */
[----:B----4-:R-:W-:Y:S02]  /*0d40*/  @P0 LOP3.LUT R6, R6, R27, RZ, 0x3c, !PT ;  /* 0x0000001b06060212 */ /* 0x010fe400078e3cff */
[----:B---3--:R-:W-:Y:S02]  /*0d50*/  @P0 LOP3.LUT R5, R5, R24, RZ, 0x3c, !PT ;  /* 0x0000001805050212 */ /* 0x008fe400078e3cff */
[----:B--2---:R-:W-:-:S03]  /*0d60*/  @P0 LOP3.LUT R7, R7, R22, RZ, 0x3c, !PT ;  /* 0x0000001607070212 */ /* 0x004fc600078e3cff */
[----:B------:R-:W-:Y:S05]  /*0d70*/  @P1 BRA `(.L_x_4) ;  /* 0xfffffff4004c1947 */ /* 0x000fea000383ffff */
[----:B------:R-:W-:-:S05]  /*0d80*/  VIADD R23, R23, 0x1 ;  /* 0x0000000117177836 */ /* 0x000fca0000000000 */
[----:B------:R-:W-:-:S13]  /*0d90*/  ISETP.NE.AND P0, PT, R23, 0x5, PT ;  /* 0x000000051700780c */ /* 0x000fda0003f05270 */
[----:B------:R-:W-:Y:S05]  /*0da0*/  @P0 BRA `(.L_x_5) ;  /* 0xfffffff400300947 */ /* 0x000fea000383ffff */
[----:B------:R0:W-:Y:S01]  /*0db0*/  STG.E desc[UR6][R2.64+0x4], R21 ;  /* 0x0000041502007986 */ /* 0x0001e2000c101906 */
[----:B------:R-:W-:-:S03]  /*0dc0*/  VIADD R19, R19, 0x1 ;  /* 0x0000000113137836 */ /* 0x000fc60000000000 */
[----:B------:R0:W-:Y:S02]  /*0dd0*/  STG.E.64 desc[UR6][R2.64+0x8], R6 ;  /* 0x0000080602007986 */ /* 0x0001e4000c101b06 */
[----:B------:R-:W-:Y:S02]  /*0de0*/  ISETP.GE.U32.AND P0, PT, R19, R16, PT ;  /* 0x000000101300720c */ /* 0x000fe40003f06070 */
[----:B------:R0:W-:Y:S11]  /*0df0*/  STG.E.64 desc[UR6][R2.64+0x10], R4 ;  /* 0x0000100402007986 */ /* 0x0001f6000c101b06 */
[----:B------:R-:W-:Y:S05]  /*0e00*/  @!P0 BRA `(.L_x_6) ;  /* 0xfffffff400088947 */ /* 0x000fea000383ffff */
.L_x_3:
[----:B------:R-:W-:Y:S05]  /*0e10*/  BSYNC.RECONVERGENT B1 ;  /* 0x0000000000017941 */ /* 0x000fea0003800200 */
.L_x_2:
[----:B------:R-:W-:Y:S01]  /*0e20*/  ISETP.GT.U32.AND P0, PT, R17, 0x3, PT ;  /* 0x000000031100780c */ /* 0x000fe20003f04070 */
[----:B------:R-:W-:Y:S01]  /*0e30*/  VIADD R15, R15, 0x1 ;  /* 0x000000010f0f7836 */ /* 0x000fe20000000000 */
[--C-:B------:R-:W-:Y:S02]  /*0e40*/  SHF.R.U64 R17, R17, 0x2, R14.reuse ;  /* 0x0000000211117819 */ /* 0x100fe4000000120e */
[----:B------:R-:W-:Y:S02]  /*0e50*/  ISETP.GT.U32.AND.EX P0, PT, R14, RZ, PT, P0 ;  /* 0x000000ff0e00720c */ /* 0x000fe40003f04100 */
[----:B------:R-:W-:-:S11]  /*0e60*/  SHF.R.U32.HI R14, RZ, 0x2, R14 ;  /* 0x00000002ff0e7819 */ /* 0x000fd6000001160e */
[----:B------:R-:W-:Y:S05]  /*0e70*/  @P0 BRA `(.L_x_7) ;  /* 0xfffffff000cc0947 */ /* 0x000fea000383ffff */
.L_x_1:
[----:B------:R-:W-:Y:S05]  /*0e80*/  BSYNC.RECONVERGENT B0 ;  /* 0x0000000000007941 */ /* 0x000fea0003800200 */
.L_x_0:
[----:B0-----:R-:W0:Y:S01]  /*0e90*/  S2R R4, SR_TID.X ;  /* 0x0000000000047919 */ /* 0x001e220000002100 */
[----:B------:R-:W1:Y:S01]  /*0ea0*/  S2UR UR5, SR_CgaCtaId ;  /* 0x00000000000579c3 */ /* 0x000e620000008800 */
[----:B------:R-:W2:Y:S01]  /*0eb0*/  LDCU UR8, c[0x0][0x390] ;  /* 0x00007200ff0877ac */ /* 0x000ea20008000800 */
[----:B------:R-:W-:Y:S01]  /*0ec0*/  BSSY.RECONVERGENT B0, `(.L_x_8) ;  /* 0x0000033000007945 */ /* 0x000fe20003800200 */
[----:B------:R3:W-:Y:S01]  /*0ed0*/  STG.E.64 desc[UR6][R2.64+0x18], RZ ;  /* 0x000018ff02007986 */ /* 0x0007e2000c101b06 */
[----:B------:R-:W-:Y:S01]  /*0ee0*/  ISETP.GE.U32.AND P2, PT, R12, 0x2, PT ;  /* 0x000000020c00780c */ /* 0x000fe20003f46070 */
[----:B------:R-:W-:Y:S02]  /*0ef0*/  UMOV UR4, 0x400 ;  /* 0x0000040000047882 */ /* 0x000fe40000000000 */
[----:B------:R3:W-:Y:S04]  /*0f00*/  STG.E desc[UR6][R2.64+0x20], RZ ;  /* 0x000020ff02007986 */ /* 0x0007e8000c101906 */
[----:B------:R3:W-:Y:S01]  /*0f10*/  STG.E.64 desc[UR6][R2.64+0x28], RZ ;  /* 0x000028ff02007986 */ /* 0x0007e2000c101b06 */
[----:B--2---:R-:W-:Y:S01]  /*0f20*/  ISETP.GE.AND P1, PT, R13, UR8, PT ;  /* 0x000000080d007c0c */ /* 0x004fe2000bf26270 */
[----:B-1----:R-:W-:-:S06]  /*0f30*/  ULEA UR4, UR5, UR4, 0x18 ;  /* 0x0000000405047291 */ /* 0x002fcc000f8ec0ff */
[C---:B0-----:R-:W-:Y:S02]  /*0f40*/  LEA R7, R4.reuse, UR4, 0x3 ;  /* 0x0000000404077c11 */ /* 0x041fe4000f8e18ff */
[----:B------:R-:W-:-:S04]  /*0f50*/  ISETP.NE.AND P0, PT, R4, RZ, PT ;  /* 0x000000ff0400720c */ /* 0x000fc80003f05270 */
[----:B---3--:R-:W-:Y:S09]  /*0f60*/  @P1 BRA `(.L_x_9) ;  /* 0x0000000000a01947 */ /* 0x008ff20003800000 */
[----:B------:R-:W2:Y:S01]  /*0f70*/  LDG.E.64 R2, desc[UR6][R2.64] ;  /* 0x0000000602027981 */ /* 0x000ea2000c1e1b00 */
[----:B------:R-:W-:Y:S01]  /*0f80*/  IMAD.SHL.U32 R10, R5, 0x10, RZ ;  /* 0x00000010050a7824 */ /* 0x000fe200078e00ff */
[----:B------:R-:W-:Y:S01]  /*0f90*/  SHF.R.U32.HI R11, RZ, 0x2, R6 ;  /* 0x00000002ff0b7819 */ /* 0x000fe20000011606 */
[----:B------:R-:W0:Y:S01]  /*0fa0*/  LDCU.128 UR8, c[0x0][0x380] ;  /* 0x00007000ff0877ac */ /* 0x000e220008000c00 */
[----:B------:R-:W-:Y:S02]  /*0fb0*/  IMAD.SHL.U32 R18, R13, 0x8, RZ ;  /* 0x000000080d127824 */ /* 0x000fe400078e00ff */
[----:B------:R-:W-:Y:S02]  /*0fc0*/  LOP3.LUT R11, R11, R6, RZ, 0x3c, !PT ;  /* 0x000000060b0b7212 */ /* 0x000fe400078e3cff */
[----:B--2---:R-:W-:-:S04]  /*0fd0*/  SHF.R.U32.HI R8, RZ, 0x2, R3 ;  /* 0x00000002ff087819 */ /* 0x004fc80000011603 */
[----:B------:R-:W-:-:S05]  /*0fe0*/  LOP3.LUT R8, R8, R3, RZ, 0x3c, !PT ;  /* 0x0000000308087212 */ /* 0x000fca00078e3cff */
[----:B------:R-:W-:-:S05]  /*0ff0*/  IMAD.SHL.U32 R9, R8, 0x2, RZ ;  /* 0x0000000208097824 */ /* 0x000fca00078e00ff */
[----:B------:R-:W-:Y:S01]  /*1000*/  LOP3.LUT R9, R5, R10, R9, 0x96, !PT ;  /* 0x0000000a05097212 */ /* 0x000fe200078e9609 */
[----:B------:R-:W-:Y:S02]  /*1010*/  IMAD.SHL.U32 R5, R11, 0x2, RZ ;  /* 0x000000020b057824 */ /* 0x000fe400078e00ff */
[----:B------:R-:W-:Y:S01]  /*1020*/  IMAD.MOV.U32 R10, RZ, RZ, 0x2f800000 ;  /* 0x2f800000ff0a7424 */ /* 0x000fe200078e00ff */
[----:B------:R-:W-:Y:S02]  /*1030*/  LOP3.LUT R9, R9, R8, RZ, 0x3c, !PT ;  /* 0x0000000809097212 */ /* 0x000fe400078e3cff */
[----:B0-----:R-:W-:Y:S02]  /*1040*/  IADD3 R8, P1, PT, R18, UR8, RZ ;  /* 0x0000000812087c10 */ /* 0x001fe4000ff3e0ff */
[----:B------:R-:W-:Y:S01]  /*1050*/  IADD3 R3, PT, PT, R2, 0x587c5, R9 ;  /* 0x000587c502037810 */ /* 0x000fe20007ffe009 */
[----:B------:R-:W-:Y:S01]  /*1060*/  IMAD.SHL.U32 R6, R9, 0x10, RZ ;  /* 0x0000001009067824 */ /* 0x000fe200078e00ff */
[----:B------:R-:W-:-:S02]  /*1070*/  IADD3 R18, P3, PT, R18, UR10, RZ ;  /* 0x0000000a12127c10 */ /* 0x000fc4000ff7e0ff */
[----:B------:R-:W-:Y:S02]  /*1080*/  I2FP.F32.U32 R3, R3 ;  /* 0x0000000300037245 */ /* 0x000fe40000201000 */
[----:B------:R-:W-:-:S03]  /*1090*/  LOP3.LUT R6, R11, R5, R6, 0x96, !PT ;  /* 0x000000050b067212 */ /* 0x000fc600078e9606 */
[----:B------:R-:W-:Y:S01]  /*10a0*/  FFMA R3, R3, R10, 1.1641532182693481445e-10 ;  /* 0x2f00000003037423 */ /* 0x000fe2000000000a */
[----:B------:R-:W-:Y:S02]  /*10b0*/  LOP3.LUT R9, R6, R9, RZ, 0x3c, !PT ;  /* 0x0000000906097212 */ /* 0x000fe400078e3cff */
[----:B------:R-:W-:Y:S02]  /*10c0*/  SHF.R.S32.HI R6, RZ, 0x1f, R13 ;  /* 0x0000001fff067819 */ /* 0x000fe4000001140d */
[----:B------:R-:W-:Y:S02]  /*10d0*/  IADD3 R9, PT, PT, R2, 0xb0f8a, R9 ;  /* 0x000b0f8a02097810 */ /* 0x000fe40007ffe009 */
[----:B------:R-:W0:Y:S01]  /*10e0*/  F2F.F64.F32 R2, R3 ;  /* 0x0000000300027310 */ /* 0x000e220000201800 */
[----:B------:R-:W-:Y:S02]  /*10f0*/  SHF.L.U64.HI R13, R13, 0x3, R6 ;  /* 0x000000030d0d7819 */ /* 0x000fe40000010206 */
[----:B------:R-:W-:-:S02]  /*1100*/  I2FP.F32.U32 R9, R9 ;  /* 0x0000000900097245 */ /* 0x000fc40000201000 */
[----:B------:R-:W-:-:S03]  /*1110*/  IADD3.X R19, PT, PT, R13, UR11, RZ, P3, !PT ;  /* 0x0000000b0d137c10 */ /* 0x000fc60009ffe4ff */
[----:B------:R-:W-:Y:S01]  /*1120*/  FFMA R10, R9, R10, 1.1641532182693481445e-10 ;  /* 0x2f000000090a7423 */ /* 0x000fe2000000000a */
[----:B------:R-:W-:-:S05]  /*1130*/  IADD3.X R9, PT, PT, R13, UR9, RZ, P1, !PT ;  /* 0x000000090d097c10 */ /* 0x000fca0008ffe4ff */
[----:B------:R-:W1:Y:S01]  /*1140*/  F2F.F64.F32 R10, R10 ;  /* 0x0000000a000a7310 */ /* 0x000e620000201800 */
[----:B0-----:R0:W-:Y:S04]  /*1150*/  STG.E.64 desc[UR6][R8.64], R2 ;  /* 0x0000000208007986 */ /* 0x0011e8000c101b06 */
[----:B-1----:R0:W-:Y:S04]  /*1160*/  STG.E.64 desc[UR6][R18.64], R10 ;  /* 0x0000000a12007986 */ /* 0x0021e8000c101b06 */
[----:B------:R-:W2:Y:S01]  /*1170*/  LDG.E.64 R14, desc[UR6][R8.64] ;  /* 0x00000006080e7981 */ /* 0x000ea2000c1e1b00 */
[----:B------:R-:W-:-:S08]  /*1180*/  DMUL R16, R10, R10 ;  /* 0x0000000a0a107228 */ /* 0x000fd00000000000 */
[----:B--2---:R-:W-:-:S08]  /*1190*/  DFMA R16, R14, R14, R16 ;  /* 0x0000000e0e10722b */ /* 0x004fd00000000010 */
[----:B------:R-:W-:-:S14]  /*11a0*/  DSETP.GTU.AND P1, PT, R16, 1, PT ;  /* 0x3ff000001000742a */ /* 0x000fdc0003f2c000 */
[----:B------:R-:W-:Y:S02]  /*11b0*/  @!P1 IMAD.MOV.U32 R14, RZ, RZ, 0x0 ;  /* 0x00000000ff0e9424 */ /* 0x000fe400078e00ff */
[----:B------:R-:W-:-:S05]  /*11c0*/  @!P1 IMAD.MOV.U32 R15, RZ, RZ, 0x3ff00000 ;  /* 0x3ff00000ff0f9424 */ /* 0x000fca00078e00ff */
[----:B------:R0:W-:Y:S04]  /*11d0*/  @!P1 STS.64 [R7], R14 ;  /* 0x0000000e07009388 */ /* 0x0001e80000000a00 */
[----:B------:R0:W-:Y:S02]  /*11e0*/  @P1 STS.64 [R7], RZ ;  /* 0x000000ff07001388 */ /* 0x0001e40000000a00 */
.L_x_9:
[----:B------:R-:W-:Y:S05]  /*11f0*/  BSYNC.RECONVERGENT B0 ;  /* 0x0000000000007941 */ /* 0x000fea0003800200 */
.L_x_8:
[----:B------:R-:W-:Y:S06]  /*1200*/  BAR.SYNC.DEFER_BLOCKING 0x0 ;  /* 0x0000000000007b1d */ /* 0x000fec0000010000 */
[----:B------:R-:W-:Y:S05]  /*1210*/  @!P2 BRA `(.L_x_10) ;  /* 0x00000000002ca947 */ /* 0x000fea0003800000 */
.L_x_11:
[----:B------:R-:W-:-:S04]  /*1220*/  SHF.R.U32.HI R6, RZ, 0x1, R12 ;  /* 0x00000001ff067819 */ /* 0x000fc8000001160c */
[----:B------:R-:W-:-:S13]  /*1230*/  ISETP.GE.U32.AND P1, PT, R4, R6, PT ;  /* 0x000000060400720c */ /* 0x000fda0003f26070 */
[----:B------:R-:W-:Y:S01]  /*1240*/  @!P1 IMAD R5, R6, 0x8, R7 ;  /* 0x0000000806059824 */ /* 0x000fe200078e0207 */
[----:B0-----:R-:W-:Y:S04]  /*1250*/  @!P1 LDS.64 R8, [R7] ;  /* 0x0000000007089984 */ /* 0x001fe80000000a00 */
[----:B------:R-:W0:Y:S02]  /*1260*/  @!P1 LDS.64 R2, [R5] ;  /* 0x0000000005029984 */ /* 0x000e240000000a00 */
[----:B0-----:R-:W-:-:S07]  /*1270*/  @!P1 DADD R2, R2, R8 ;  /* 0x0000000002029229 */ /* 0x001fce0000000008 */
[----:B------:R1:W-:Y:S01]  /*1280*/  @!P1 STS.64 [R7], R2 ;  /* 0x0000000207009388 */ /* 0x0003e20000000a00 */
[----:B------:R-:W-:Y:S01]  /*1290*/  BAR.SYNC.DEFER_BLOCKING 0x0 ;  /* 0x0000000000007b1d */ /* 0x000fe20000010000 */
[----:B------:R-:W-:Y:S01]  /*12a0*/  ISETP.GT.U32.AND P1, PT, R12, 0x3, PT ;  /* 0x000000030c00780c */ /* 0x000fe20003f24070 */
[----:B------:R-:W-:-:S12]  /*12b0*/  IMAD.MOV.U32 R12, RZ, RZ, R6 ;  /* 0x000000ffff0c7224 */ /* 0x000fd800078e0006 */
[----:B-1----:R-:W-:Y:S05]  /*12c0*/  @P1 BRA `(.L_x_11) ;  /* 0xfffffffc00d41947 */ /* 0x002fea000383ffff */
.L_x_10:
[----:B------:R-:W-:Y:S05]  /*12d0*/  @P0 EXIT ;  /* 0x000000000000094d */ /* 0x000fea0003800000 */
[----:B------:R-:W1:Y:S01]  /*12e0*/  S2UR UR5, SR_CgaCtaId ;  /* 0x00000000000579c3 */ /* 0x000e620000008800 */
[----:B------:R-:W-:-:S07]  /*12f0*/  UMOV UR4, 0x400 ;  /* 0x0000040000047882 */ /* 0x000fce0000000000 */
[----:B------:R-:W2:Y:S01]  /*1300*/  LDC.64 R4, c[0x0][0x3a0] ;  /* 0x0000e800ff047b82 */ /* 0x000ea20000000a00 */
[----:B-1----:R-:W-:Y:S01]  /*1310*/  ULEA UR4, UR5, UR4, 0x18 ;  /* 0x0000000405047291 */ /* 0x002fe2000f8ec0ff */
[----:B--2---:R-:W-:-:S08]  /*1320*/  IMAD.WIDE.U32 R4, R0, 0x8, R4 ;  /* 0x0000000800047825 */ /* 0x004fd000078e0004 */
[----:B0-----:R-:W0:Y:S04]  /*1330*/  LDS.64 R2, [UR4] ;  /* 0x00000004ff027984 */ /* 0x001e280008000a00 */
[----:B0-----:R-:W-:Y:S01]  /*1340*/  STG.E.64 desc[UR6][R4.64], R2 ;  /* 0x0000000204007986 */ /* 0x001fe2000c101b06 */
[----:B------:R-:W-:Y:S05]  /*1350*/  EXIT ;  /* 0x000000000000794d */ /* 0x000fea0003800000 */
.L_x_12:
[----:B------:R-:W-:-:S00]  /*1360*/  BRA `(.L_x_12) ;  /* 0xfffffffc00fc7947 */ /* 0x000fc0000383ffff */
[----:B------:R-:W-:-:S00]  /*1370*/  NOP ;  /* 0x0000000000007918 */ /* 0x000fc00000000000 */
        /* <DEDUP_REMOVED lines=8> */
.L_x_13:


//--------------------- .nv.global.init           --------------------------
	.section	.nv.global.init,"aw",@progbits
	.align	4
.nv.global.init:
	.type		mrg32k3aM1SubSeq,@object
	.size		mrg32k3aM1SubSeq,(mrg32k3aM2SubSeq - mrg32k3aM1SubSeq)
mrg32k3aM1SubSeq:
        /*0000*/ 	.byte	0x0b, 0xcc, 0xee, 0x04, 0x73, 0x29, 0x8b, 0x6f, 0xf6, 0x53, 0x03, 0xf6, 0x23, 0xf6, 0xea, 0xda
        /* <DEDUP_REMOVED lines=125> */
	.type		mrg32k3aM2SubSeq,@object
	.size		mrg32k3aM2SubSeq,(mrg32k3aM1 - mrg32k3aM2SubSeq)
mrg32k3aM2SubSeq:
        /* <DEDUP_REMOVED lines=126> */
	.type		mrg32k3aM1,@object
	.size		mrg32k3aM1,(mrg32k3aM1Seq - mrg32k3aM1)
mrg32k3aM1:
        /* <DEDUP_REMOVED lines=144> */
	.type		mrg32k3aM1Seq,@object
	.size		mrg32k3aM1Seq,(mrg32k3aM2 - mrg32k3aM1Seq)
mrg32k3aM1Seq:
        /* <DEDUP_REMOVED lines=144> */
	.type		mrg32k3aM2,@object
	.size		mrg32k3aM2,(mrg32k3aM2Seq - mrg32k3aM2)
mrg32k3aM2:
        /* <DEDUP_REMOVED lines=144> */
	.type		mrg32k3aM2Seq,@object
	.size		mrg32k3aM2Seq,(precalc_xorwow_matrix - mrg32k3aM2Seq)
mrg32k3aM2Seq:
        /* <DEDUP_REMOVED lines=144> */
	.type		precalc_xorwow_matrix,@object
	.size		precalc_xorwow_matrix,(precalc_xorwow_offset_matrix - precalc_xorwow_matrix)
precalc_xorwow_matrix:
        /* <DEDUP_REMOVED lines=6400> */
	.type		precalc_xorwow_offset_matrix,@object
	.size		precalc_xorwow_offset_matrix,(.L_1 - precalc_xorwow_offset_matrix)
precalc_xorwow_offset_matrix:
        /* <DEDUP_REMOVED lines=6400> */
.L_1:


//--------------------- .nv.shared._Z9integratePdS_iP17curandStateXORWOWS_ --------------------------
	.section	.nv.shared._Z9integratePdS_iP17curandStateXORWOWS_,"aw",@nobits
	.sectionflags	@""
	.align	8
.nv.shared._Z9integratePdS_iP17curandStateXORWOWS_:
	.zero		5120


//--------------------- .nv.shared.reserved.0     --------------------------
	.section	.nv.shared.reserved.0,"aw",@nobits
	.weak		__nv_reservedSMEM_offset_0_alias
	.size		__nv_reservedSMEM_offset_0_alias, 0, 64
	.other		__nv_reservedSMEM_offset_0_alias,@"STO_CUDA_RESERVED_SHARED STV_DEFAULT"
__nv_reservedSMEM_offset_0_alias:
	.zero		0
	.zero		64


//--------------------- .nv.constant0._Z9integratePdS_iP17curandStateXORWOWS_ --------------------------
	.section	.nv.constant0._Z9integratePdS_iP17curandStateXORWOWS_,"a",@progbits
	.sectionflags	@""
	.align	4
.nv.constant0._Z9integratePdS_iP17curandStateXORWOWS_:
	.zero		936


//--------------------- SYMBOLS --------------------------

	.type		.nv.reservedSmem.offset0,@object
	.size		.nv.reservedSmem.offset0,0x4
	.type		.nv.reservedSmem.cap,@object
	.size		.nv.reservedSmem.cap,0x4
